//
// Generated by NVIDIA NVVM Compiler
//
// Compiler Build ID: CL-36424714
// Cuda compilation tools, release 13.0, V13.0.88
// Based on NVVM 20.0.0
//

.version 9.0
.target sm_100
.address_size 64

	// .globl	_Z8oneDconvPiS_i
.const .align 4 .u32 ks = 3;
.const .align 4 .b8 k[12];

.visible .entry _Z8oneDconvPiS_i(
	.param .u64 .ptr .align 1 _Z8oneDconvPiS_i_param_0,
	.param .u64 .ptr .align 1 _Z8oneDconvPiS_i_param_1,
	.param .u32 _Z8oneDconvPiS_i_param_2
)
{
	.reg .pred 	%p<56>;
	.reg .b32 	%r<136>;
	.reg .b64 	%rd<49>;

	ld.param.u64 	%rd6, [_Z8oneDconvPiS_i_param_0];
	ld.param.u64 	%rd5, [_Z8oneDconvPiS_i_param_1];
	ld.param.u32 	%r66, [_Z8oneDconvPiS_i_param_2];
	cvta.to.global.u64 	%rd1, %rd6;
	mov.u32 	%r67, %ctaid.x;
	mov.u32 	%r68, %ntid.x;
	mov.u32 	%r69, %tid.x;
	mad.lo.s32 	%r1, %r67, %r68, %r69;
	ld.const.u32 	%r2, [ks];
	setp.ge.s32 	%p1, %r1, %r66;
	@%p1 bra 	$L__BB0_43;
	setp.lt.s32 	%p2, %r2, 1;
	mov.b32 	%r112, 0;
	@%p2 bra 	$L__BB0_42;
	shr.u32 	%r73, %r2, 31;
	add.s32 	%r74, %r2, %r73;
	shr.s32 	%r75, %r74, 1;
	sub.s32 	%r3, %r1, %r75;
	and.b32  	%r4, %r2, 7;
	setp.lt.u32 	%p3, %r2, 8;
	mov.b32 	%r128, 0;
	mov.u32 	%r112, %r128;
	@%p3 bra 	$L__BB0_21;
	and.b32  	%r128, %r2, 2147483640;
	mov.b32 	%r110, 0;
	mov.u64 	%rd8, k;
	mov.u32 	%r112, %r110;
$L__BB0_4:
	.pragma "nounroll";
	add.s32 	%r8, %r3, %r110;
	setp.lt.s32 	%p4, %r8, 0;
	setp.ge.s32 	%p5, %r8, %r66;
	mul.wide.u32 	%rd7, %r110, 4;
	add.s64 	%rd2, %rd8, %rd7;
	or.pred  	%p6, %p4, %p5;
	@%p6 bra 	$L__BB0_6;
	mul.wide.u32 	%rd9, %r8, 4;
	add.s64 	%rd10, %rd1, %rd9;
	ld.global.u32 	%r77, [%rd10];
	ld.const.u32 	%r78, [%rd2];
	mad.lo.s32 	%r112, %r78, %r77, %r112;
$L__BB0_6:
	add.s32 	%r11, %r8, 1;
	setp.lt.s32 	%p7, %r11, 0;
	setp.ge.s32 	%p8, %r11, %r66;
	or.pred  	%p9, %p7, %p8;
	@%p9 bra 	$L__BB0_8;
	mul.wide.u32 	%rd11, %r11, 4;
	add.s64 	%rd12, %rd1, %rd11;
	ld.global.u32 	%r79, [%rd12];
	ld.const.u32 	%r80, [%rd2+4];
	mad.lo.s32 	%r112, %r80, %r79, %r112;
$L__BB0_8:
	add.s32 	%r14, %r8, 2;
	setp.lt.s32 	%p10, %r14, 0;
	setp.ge.s32 	%p11, %r14, %r66;
	or.pred  	%p12, %p10, %p11;
	@%p12 bra 	$L__BB0_10;
	mul.wide.u32 	%rd13, %r14, 4;
	add.s64 	%rd14, %rd1, %rd13;
	ld.global.u32 	%r81, [%rd14];
	ld.const.u32 	%r82, [%rd2+8];
	mad.lo.s32 	%r112, %r82, %r81, %r112;
$L__BB0_10:
	add.s32 	%r17, %r8, 3;
	setp.lt.s32 	%p13, %r17, 0;
	setp.ge.s32 	%p14, %r17, %r66;
	or.pred  	%p15, %p13, %p14;
	@%p15 bra 	$L__BB0_12;
	mul.wide.u32 	%rd15, %r17, 4;
	add.s64 	%rd16, %rd1, %rd15;
	ld.global.u32 	%r83, [%rd16];
	ld.const.u32 	%r84, [%rd2+12];
	mad.lo.s32 	%r112, %r84, %r83, %r112;
$L__BB0_12:
	add.s32 	%r20, %r8, 4;
	setp.lt.s32 	%p16, %r20, 0;
	setp.ge.s32 	%p17, %r20, %r66;
	or.pred  	%p18, %p16, %p17;
	@%p18 bra 	$L__BB0_14;
	mul.wide.u32 	%rd17, %r20, 4;
	add.s64 	%rd18, %rd1, %rd17;
	ld.global.u32 	%r85, [%rd18];
	ld.const.u32 	%r86, [%rd2+16];
	mad.lo.s32 	%r112, %r86, %r85, %r112;
$L__BB0_14:
	add.s32 	%r23, %r8, 5;
	setp.lt.s32 	%p19, %r23, 0;
	setp.ge.s32 	%p20, %r23, %r66;
	or.pred  	%p21, %p19, %p20;
	@%p21 bra 	$L__BB0_16;
	mul.wide.u32 	%rd19, %r23, 4;
	add.s64 	%rd20, %rd1, %rd19;
	ld.global.u32 	%r87, [%rd20];
	ld.const.u32 	%r88, [%rd2+20];
	mad.lo.s32 	%r112, %r88, %r87, %r112;
$L__BB0_16:
	add.s32 	%r26, %r8, 6;
	setp.lt.s32 	%p22, %r26, 0;
	setp.ge.s32 	%p23, %r26, %r66;
	or.pred  	%p24, %p22, %p23;
	@%p24 bra 	$L__BB0_18;
	mul.wide.u32 	%rd21, %r26, 4;
	add.s64 	%rd22, %rd1, %rd21;
	ld.global.u32 	%r89, [%rd22];
	ld.const.u32 	%r90, [%rd2+24];
	mad.lo.s32 	%r112, %r90, %r89, %r112;
$L__BB0_18:
	add.s32 	%r29, %r8, 7;
	setp.lt.s32 	%p25, %r29, 0;
	setp.ge.s32 	%p26, %r29, %r66;
	or.pred  	%p27, %p25, %p26;
	@%p27 bra 	$L__BB0_20;
	mul.wide.u32 	%rd23, %r29, 4;
	add.s64 	%rd24, %rd1, %rd23;
	ld.global.u32 	%r91, [%rd24];
	ld.const.u32 	%r92, [%rd2+28];
	mad.lo.s32 	%r112, %r92, %r91, %r112;
$L__BB0_20:
	add.s32 	%r110, %r110, 8;
	setp.ne.s32 	%p28, %r110, %r128;
	@%p28 bra 	$L__BB0_4;
$L__BB0_21:
	setp.eq.s32 	%p29, %r4, 0;
	@%p29 bra 	$L__BB0_42;
	and.b32  	%r36, %r2, 3;
	setp.lt.u32 	%p30, %r4, 4;
	@%p30 bra 	$L__BB0_32;
	add.s32 	%r37, %r3, %r128;
	setp.lt.s32 	%p31, %r37, 0;
	setp.ge.s32 	%p32, %r37, %r66;
	mul.wide.u32 	%rd25, %r128, 4;
	mov.u64 	%rd26, k;
	add.s64 	%rd3, %rd26, %rd25;
	or.pred  	%p33, %p31, %p32;
	@%p33 bra 	$L__BB0_25;
	mul.wide.u32 	%rd27, %r37, 4;
	add.s64 	%rd28, %rd1, %rd27;
	ld.global.u32 	%r94, [%rd28];
	ld.const.u32 	%r95, [%rd3];
	mad.lo.s32 	%r112, %r95, %r94, %r112;
$L__BB0_25:
	add.s32 	%r40, %r37, 1;
	setp.lt.s32 	%p34, %r40, 0;
	setp.ge.s32 	%p35, %r40, %r66;
	or.pred  	%p36, %p34, %p35;
	@%p36 bra 	$L__BB0_27;
	mul.wide.u32 	%rd29, %r40, 4;
	add.s64 	%rd30, %rd1, %rd29;
	ld.global.u32 	%r96, [%rd30];
	ld.const.u32 	%r97, [%rd3+4];
	mad.lo.s32 	%r112, %r97, %r96, %r112;
$L__BB0_27:
	add.s32 	%r43, %r37, 2;
	setp.lt.s32 	%p37, %r43, 0;
	setp.ge.s32 	%p38, %r43, %r66;
	or.pred  	%p39, %p37, %p38;
	@%p39 bra 	$L__BB0_29;
	mul.wide.u32 	%rd31, %r43, 4;
	add.s64 	%rd32, %rd1, %rd31;
	ld.global.u32 	%r98, [%rd32];
	ld.const.u32 	%r99, [%rd3+8];
	mad.lo.s32 	%r112, %r99, %r98, %r112;
$L__BB0_29:
	add.s32 	%r46, %r37, 3;
	setp.lt.s32 	%p40, %r46, 0;
	setp.ge.s32 	%p41, %r46, %r66;
	or.pred  	%p42, %p40, %p41;
	@%p42 bra 	$L__BB0_31;
	mul.wide.u32 	%rd33, %r46, 4;
	add.s64 	%rd34, %rd1, %rd33;
	ld.global.u32 	%r100, [%rd34];
	ld.const.u32 	%r101, [%rd3+12];
	mad.lo.s32 	%r112, %r101, %r100, %r112;
$L__BB0_31:
	add.s32 	%r128, %r128, 4;
$L__BB0_32:
	setp.eq.s32 	%p43, %r36, 0;
	@%p43 bra 	$L__BB0_42;
	setp.eq.s32 	%p44, %r36, 1;
	@%p44 bra 	$L__BB0_39;
	add.s32 	%r53, %r3, %r128;
	setp.lt.s32 	%p45, %r53, 0;
	setp.ge.s32 	%p46, %r53, %r66;
	mul.wide.u32 	%rd35, %r128, 4;
	mov.u64 	%rd36, k;
	add.s64 	%rd4, %rd36, %rd35;
	or.pred  	%p47, %p45, %p46;
	@%p47 bra 	$L__BB0_36;
	mul.wide.u32 	%rd37, %r53, 4;
	add.s64 	%rd38, %rd1, %rd37;
	ld.global.u32 	%r103, [%rd38];
	ld.const.u32 	%r104, [%rd4];
	mad.lo.s32 	%r112, %r104, %r103, %r112;
$L__BB0_36:
	add.s32 	%r56, %r53, 1;
	setp.lt.s32 	%p48, %r56, 0;
	setp.ge.s32 	%p49, %r56, %r66;
	or.pred  	%p50, %p48, %p49;
	@%p50 bra 	$L__BB0_38;
	mul.wide.u32 	%rd39, %r56, 4;
	add.s64 	%rd40, %rd1, %rd39;
	ld.global.u32 	%r105, [%rd40];
	ld.const.u32 	%r106, [%rd4+4];
	mad.lo.s32 	%r112, %r106, %r105, %r112;
$L__BB0_38:
	add.s32 	%r128, %r128, 2;
$L__BB0_39:
	and.b32  	%r107, %r2, 1;
	setp.eq.b32 	%p51, %r107, 1;
	not.pred 	%p52, %p51;
	@%p52 bra 	$L__BB0_42;
	add.s32 	%r63, %r3, %r128;
	setp.lt.s32 	%p53, %r63, 0;
	setp.ge.s32 	%p54, %r63, %r66;
	or.pred  	%p55, %p53, %p54;
	@%p55 bra 	$L__BB0_42;
	mul.wide.u32 	%rd41, %r63, 4;
	add.s64 	%rd42, %rd1, %rd41;
	ld.global.u32 	%r108, [%rd42];
	mul.wide.u32 	%rd43, %r128, 4;
	mov.u64 	%rd44, k;
	add.s64 	%rd45, %rd44, %rd43;
	ld.const.u32 	%r109, [%rd45];
	mad.lo.s32 	%r112, %r109, %r108, %r112;
$L__BB0_42:
	cvta.to.global.u64 	%rd46, %rd5;
	mul.wide.s32 	%rd47, %r1, 4;
	add.s64 	%rd48, %rd46, %rd47;
	st.global.u32 	[%rd48], %r112;
$L__BB0_43:
	ret;

}


// ===== COMPILED SASS (sm_100) =====

	.target	sm_100

	.elftype	@"ET_EXEC"


//--------------------- .note.nv.tkinfo           --------------------------
	.section	.note.nv.tkinfo,"",@"SHT_NOTE"
	.sectionflags	@"SHF_NOTE_NV_TKINFO"
	.tkinfo
        /*0018*/ 	.word	0x00000002
        /*0030*/ 	.string	""
        /*0030*/ 	.string	"ptxas"
        /*0030*/ 	.string	"Cuda compilation tools, release 13.0, V13.0.88"
        /*0030*/ 	.string	"Build cuda_13.0.r13.0/compiler.36424714_0"
        /*0030*/ 	.string	"-arch sm_100 -m 64 "



//--------------------- .note.nv.cuinfo           --------------------------
	.section	.note.nv.cuinfo,"",@"SHT_NOTE"
	.sectionflags	@"SHF_NOTE_NV_CUINFO"
        /*0018*/ 	.short	0x0002
        /*001a*/ 	.short	0x0064
        /*001c*/ 	.short	0x0082
	.zero		2


//--------------------- .nv.info                  --------------------------
	.section	.nv.info,"",@"SHT_CUDA_INFO"
	.align	4


	//----- nvinfo : EIATTR_REGCOUNT
	.align		4
        /*0000*/ 	.byte	0x04, 0x2f
        /*0002*/ 	.short	(.L_3 - .L_2)
	.align		4
.L_2:
        /*0004*/ 	.word	index@(_Z8oneDconvPiS_i)
        /*0008*/ 	.word	0x00000020


	//----- nvinfo : EIATTR_FRAME_SIZE
	.align		4
.L_3:
        /*000c*/ 	.byte	0x04, 0x11
        /*000e*/ 	.short	(.L_5 - .L_4)
	.align		4
.L_4:
        /*0010*/ 	.word	index@(_Z8oneDconvPiS_i)
        /*0014*/ 	.word	0x00000000


	//----- nvinfo : EIATTR_MIN_STACK_SIZE
	.align		4
.L_5:
        /*0018*/ 	.byte	0x04, 0x12
        /*001a*/ 	.short	(.L_7 - .L_6)
	.align		4
.L_6:
        /*001c*/ 	.word	index@(_Z8oneDconvPiS_i)
        /*0020*/ 	.word	0x00000000
.L_7:


//--------------------- .nv.compat                --------------------------
	.section	.nv.compat,"",@"SHT_CUDA_COMPAT_INFO"
	.align	4
        /*0000*/ 	.byte	0x02, 0x09, 0x00, 0x00, 0x02, 0x02, 0x01, 0x00, 0x02, 0x05, 0x05, 0x00, 0x03, 0x07, 0x01, 0x01
        /*0010*/ 	.byte	0x02, 0x03, 0x00, 0x00, 0x02, 0x06, 0x01, 0x00, 0x04, 0x0b, 0x08, 0x00, 0x09, 0x00, 0x00, 0x00
        /*0020*/ 	.byte	0x00, 0x00, 0x00, 0x00


//--------------------- .nv.info._Z8oneDconvPiS_i --------------------------
	.section	.nv.info._Z8oneDconvPiS_i,"",@"SHT_CUDA_INFO"
	.sectionflags	@""
	.align	4


	//----- nvinfo : EIATTR_CUDA_API_VERSION
	.align		4
        /*0000*/ 	.byte	0x04, 0x37
        /*0002*/ 	.short	(.L_9 - .L_8)
.L_8:
        /*0004*/ 	.word	0x00000082


	//----- nvinfo : EIATTR_KPARAM_INFO
	.align		4
.L_9:
        /*0008*/ 	.byte	0x04, 0x17
        /*000a*/ 	.short	(.L_11 - .L_10)
.L_10:
        /*000c*/ 	.word	0x00000000
        /*0010*/ 	.short	0x0002
        /*0012*/ 	.short	0x0010
        /*0014*/ 	.byte	0x00, 0xf0, 0x11, 0x00


	//----- nvinfo : EIATTR_KPARAM_INFO
	.align		4
.L_11:
        /*0018*/ 	.byte	0x04, 0x17
        /*001a*/ 	.short	(.L_13 - .L_12)
.L_12:
        /*001c*/ 	.word	0x00000000
        /*0020*/ 	.short	0x0001
        /*0022*/ 	.short	0x0008
        /*0024*/ 	.byte	0x00, 0xf5, 0x21, 0x00


	//----- nvinfo : EIATTR_KPARAM_INFO
	.align		4
.L_13:
        /*0028*/ 	.byte	0x04, 0x17
        /*002a*/ 	.short	(.L_15 - .L_14)
.L_14:
        /*002c*/ 	.word	0x00000000
        /*0030*/ 	.short	0x0000
        /*0032*/ 	.short	0x0000
        /*0034*/ 	.byte	0x00, 0xf5, 0x21, 0x00


	//----- nvinfo : EIATTR_SPARSE_MMA_MASK
	.align		4
.L_15:
        /*0038*/ 	.byte	0x03, 0x50
        /*003a*/ 	.short	0x0000


	//----- nvinfo : EIATTR_MAXREG_COUNT
	.align		4
        /*003c*/ 	.byte	0x03, 0x1b
        /*003e*/ 	.short	0x00ff


	//----- nvinfo : EIATTR_MERCURY_ISA_VERSION
	.align		4
        /*0040*/ 	.byte	0x03, 0x5f
        /*0042*/ 	.short	0x0101


	//----- nvinfo : EIATTR_VRC_CTA_INIT_COUNT
	.align		4
        /*0044*/ 	.byte	0x02, 0x4a
	.zero		1
	.zero		1


	//----- nvinfo : EIATTR_EXIT_INSTR_OFFSETS
	.align		4
        /*0048*/ 	.byte	0x04, 0x1c
        /*004a*/ 	.short	(.L_17 - .L_16)


	//   ....[0]....
.L_16:
        /*004c*/ 	.word	0x00000070


	//   ....[1]....
        /*0050*/ 	.word	0x00000b20


	//----- nvinfo : EIATTR_CRS_STACK_SIZE
	.align		4
.L_17:
        /*0054*/ 	.byte	0x04, 0x1e
        /*0056*/ 	.short	(.L_19 - .L_18)
.L_18:
        /*0058*/ 	.word	0x00000000


	//----- nvinfo : EIATTR_CBANK_PARAM_SIZE
	.align		4
.L_19:
        /*005c*/ 	.byte	0x03, 0x19
        /*005e*/ 	.short	0x0014


	//----- nvinfo : EIATTR_PARAM_CBANK
	.align		4
        /*0060*/ 	.byte	0x04, 0x0a
        /*0062*/ 	.short	(.L_21 - .L_20)
	.align		4
.L_20:
        /*0064*/ 	.word	index@(.nv.constant0._Z8oneDconvPiS_i)
        /*0068*/ 	.short	0x0380
        /*006a*/ 	.short	0x0014


	//----- nvinfo : EIATTR_SW_WAR
	.align		4
.L_21:
        /*006c*/ 	.byte	0x04, 0x36
        /*006e*/ 	.short	(.L_23 - .L_22)
.L_22:
        /*0070*/ 	.word	0x00000008
.L_23:


//--------------------- .nv.callgraph             --------------------------
	.section	.nv.callgraph,"",@"SHT_CUDA_CALLGRAPH"
	.align	4
	.sectionentsize	8
	.align		4
        /*0000*/ 	.word	0x00000000
	.align		4
        /*0004*/ 	.word	0xffffffff
	.align		4
        /*0008*/ 	.word	0x00000000
	.align		4
        /*000c*/ 	.word	0xfffffffe
	.align		4
        /*0010*/ 	.word	0x00000000
	.align		4
        /*0014*/ 	.word	0xfffffffd
	.align		4
        /*0018*/ 	.word	0x00000000
	.align		4
        /*001c*/ 	.word	0xfffffffc


//--------------------- .nv.constant3             --------------------------
	.section	.nv.constant3,"a",@progbits
	.align	4
.nv.constant3:
	.type		ks,@object
	.size		ks,(k - ks)
ks:
        /*0000*/ 	.byte	0x03, 0x00, 0x00, 0x00
	.type		k,@object
	.size		k,(.L_1 - k)
k:
	.zero		12
.L_1:


//--------------------- .text._Z8oneDconvPiS_i    --------------------------
	.section	.text._Z8oneDconvPiS_i,"ax",@progbits
	.align	128
        .global         _Z8oneDconvPiS_i
        .type           _Z8oneDconvPiS_i,@function
        .size           _Z8oneDconvPiS_i,(.L_x_7 - _Z8oneDconvPiS_i)
        .other          _Z8oneDconvPiS_i,@"STO_CUDA_ENTRY STV_DEFAULT"
_Z8oneDconvPiS_i:
.text._Z8oneDconvPiS_i:
[----:B------:R-:W-:Y:S01]  /*0000*/  LDC R1, c[0x0][0x37c] ;  /* 0x0000df00ff017b82 */ /* 0x000fe20000000800 */
[----:B------:R-:W0:Y:S07]  /*0010*/  S2R R3, SR_TID.X ;  /* 0x0000000000037919 */ /* 0x000e2e0000002100 */
[----:B------:R-:W0:Y:S01]  /*0020*/  S2UR UR4, SR_CTAID.X ;  /* 0x00000000000479c3 */ /* 0x000e220000002500 */
[----:B------:R-:W1:Y:S07]  /*0030*/  LDCU UR5, c[0x0][0x390] ;  /* 0x00007200ff0577ac */ /* 0x000e6e0008000800 */
[----:B------:R-:W0:Y:S02]  /*0040*/  LDC R2, c[0x0][0x360] ;  /* 0x0000d800ff027b82 */ /* 0x000e240000000800 */
[----:B0-----:R-:W-:-:S05]  /*0050*/  IMAD R2, R2, UR4, R3 ;  /* 0x0000000402027c24 */ /* 0x001fca000f8e0203 */
[----:B-1----:R-:W-:-:S13]  /*0060*/  ISETP.GE.AND P0, PT, R2, UR5, PT ;  /* 0x0000000502007c0c */ /* 0x002fda000bf06270 */
[----:B------:R-:W-:Y:S05]  /*0070*/  @P0 EXIT ;  /* 0x000000000000094d */ /* 0x000fea0003800000 */
[----:B------:R-:W0:Y:S01]  /*0080*/  LDCU UR6, c[0x3][URZ] ;  /* 0x00c00000ff0677ac */ /* 0x000e220008000800 */
[----:B------:R-:W-:Y:S01]  /*0090*/  HFMA2 R0, -RZ, RZ, 0, 0 ;  /* 0x00000000ff007431 */ /* 0x000fe200000001ff */
[----:B------:R-:W1:Y:S01]  /*00a0*/  LDCU.64 UR8, c[0x0][0x358] ;  /* 0x00006b00ff0877ac */ /* 0x000e620008000a00 */
[----:B0-----:R-:W-:-:S09]  /*00b0*/  UISETP.GE.AND UP0, UPT, UR6, 0x1, UPT ;  /* 0x000000010600788c */ /* 0x001fd2000bf06270 */
[----:B-1----:R-:W-:Y:S05]  /*00c0*/  BRA.U !UP0, `(.L_x_0) ;  /* 0x0000000908887547 */ /* 0x002fea000b800000 */
[----:B------:R-:W-:Y:S01]  /*00d0*/  UISETP.GE.U32.AND UP0, UPT, UR6, 0x8, UPT ;  /* 0x000000080600788c */ /* 0x000fe2000bf06070 */
[----:B------:R-:W-:Y:S01]  /*00e0*/  MOV R3, RZ ;  /* 0x000000ff00037202 */ /* 0x000fe20000000f00 */
[----:B------:R-:W-:Y:S01]  /*00f0*/  ULEA.HI UR4, UR6, UR6, URZ, 0x1 ;  /* 0x0000000606047291 */ /* 0x000fe2000f8f08ff */
[----:B------:R-:W-:Y:S01]  /*0100*/  IMAD.MOV.U32 R0, RZ, RZ, RZ ;  /* 0x000000ffff007224 */ /* 0x000fe200078e00ff */
[----:B------:R-:W-:Y:S02]  /*0110*/  ULOP3.LUT UR7, UR6, 0x7, URZ, 0xc0, !UPT ;  /* 0x0000000706077892 */ /* 0x000fe4000f8ec0ff */
[----:B------:R-:W-:Y:S02]  /*0120*/  USHF.R.S32.HI UR4, URZ, 0x1, UR4 ;  /* 0x00000001ff047899 */ /* 0x000fe40008011404 */
[----:B------:R-:W-:-:S04]  /*0130*/  UISETP.NE.AND UP1, UPT, UR7, URZ, UPT ;  /* 0x000000ff0700728c */ /* 0x000fc8000bf25270 */
[----:B------:R-:W-:Y:S01]  /*0140*/  IADD3 R4, PT, PT, R2, -UR4, RZ ;  /* 0x8000000402047c10 */ /* 0x000fe2000fffe0ff */
[----:B------:R-:W-:Y:S06]  /*0150*/  BRA.U !UP0, `(.L_x_1) ;  /* 0x0000000508287547 */ /* 0x000fec000b800000 */
[----:B------:R-:W-:Y:S01]  /*0160*/  ULOP3.LUT UR4, UR6, 0x7ffffff8, URZ, 0xc0, !UPT ;  /* 0x7ffffff806047892 */ /* 0x000fe2000f8ec0ff */
[----:B------:R-:W-:Y:S01]  /*0170*/  IMAD.MOV.U32 R7, RZ, RZ, RZ ;  /* 0x000000ffff077224 */ /* 0x000fe200078e00ff */
[----:B------:R-:W-:Y:S01]  /*0180*/  MOV R0, RZ ;  /* 0x000000ff00007202 */ /* 0x000fe20000000f00 */
[----:B------:R-:W0:Y:S03]  /*0190*/  LDCU UR5, c[0x0][0x390] ;  /* 0x00007200ff0577ac */ /* 0x000e260008000800 */
[----:B------:R-:W-:-:S07]  /*01a0*/  IMAD.U32 R3, RZ, RZ, UR4 ;  /* 0x00000004ff037e24 */ /* 0x000fce000f8e00ff */
.L_x_2:
[----:B------:R-:W-:-:S04]  /*01b0*/  IADD3 R25, PT, PT, R4, R7, RZ ;  /* 0x0000000704197210 */ /* 0x000fc80007ffe0ff */
[----:B0-----:R-:W-:-:S04]  /*01c0*/  ISETP.GE.AND P6, PT, R25, UR5, PT ;  /* 0x0000000519007c0c */ /* 0x001fc8000bfc6270 */
[----:B------:R-:W-:-:S13]  /*01d0*/  ISETP.LT.OR P6, PT, R25, RZ, P6 ;  /* 0x000000ff1900720c */ /* 0x000fda00037c1670 */
[----:B------:R-:W0:Y:S02]  /*01e0*/  @!P6 LDC.64 R8, c[0x0][0x380] ;  /* 0x0000e000ff08eb82 */ /* 0x000e240000000a00 */
[----:B0-----:R-:W-:-:S05]  /*01f0*/  @!P6 IMAD.WIDE.U32 R8, R25, 0x4, R8 ;  /* 0x000000041908e825 */ /* 0x001fca00078e0008 */
[----:B------:R0:W2:Y:S01]  /*0200*/  @!P6 LDG.E R11, desc[UR8][R8.64] ;  /* 0x00000008080be981 */ /* 0x0000a2000c1e1900 */
[----:B------:R-:W-:Y:S02]  /*0210*/  HFMA2 R6, -RZ, RZ, 0, 2.384185791015625e-07 ;  /* 0x00000004ff067431 */ /* 0x000fe400000001ff */
[C---:B------:R-:W-:Y:S01]  /*0220*/  VIADD R15, R25.reuse, 0x1 ;  /* 0x00000001190f7836 */ /* 0x040fe20000000000 */
[C---:B------:R-:W-:Y:S01]  /*0230*/  IADD3 R29, PT, PT, R25.reuse, 0x2, RZ ;  /* 0x00000002191d7810 */ /* 0x040fe20007ffe0ff */
[----:B------:R-:W-:-:S03]  /*0240*/  VIADD R27, R25, 0x3 ;  /* 0x00000003191b7836 */ /* 0x000fc60000000000 */
[----:B------:R-:W-:Y:S02]  /*0250*/  ISETP.GE.AND P0, PT, R15, UR5, PT ;  /* 0x000000050f007c0c */ /* 0x000fe4000bf06270 */
[----:B------:R-:W-:Y:S01]  /*0260*/  ISETP.GE.AND P1, PT, R29, UR5, PT ;  /* 0x000000051d007c0c */ /* 0x000fe2000bf26270 */
[----:B0-----:R-:W-:Y:S01]  /*0270*/  VIADD R8, R25, 0x5 ;  /* 0x0000000519087836 */ /* 0x001fe20000000000 */
[----:B------:R-:W-:Y:S01]  /*0280*/  ISETP.LT.OR P0, PT, R15, RZ, P0 ;  /* 0x000000ff0f00720c */ /* 0x000fe20000701670 */
[----:B------:R-:W-:Y:S01]  /*0290*/  IMAD R5, R7, 0x4, R6 ;  /* 0x0000000407057824 */ /* 0x000fe200078e0206 */
[----:B------:R-:W-:Y:S02]  /*02a0*/  IADD3 R6, PT, PT, R25, 0x4, RZ ;  /* 0x0000000419067810 */ /* 0x000fe40007ffe0ff */
[----:B------:R-:W-:Y:S01]  /*02b0*/  ISETP.GE.AND P2, PT, R27, UR5, PT ;  /* 0x000000051b007c0c */ /* 0x000fe2000bf46270 */
[----:B------:R-:W2:Y:S01]  /*02c0*/  @!P6 LDC R10, c[0x3][R5] ;  /* 0x00c00000050aeb82 */ /* 0x000ea20000000800 */
[----:B------:R-:W-:-:S02]  /*02d0*/  ISETP.LT.OR P1, PT, R29, RZ, P1 ;  /* 0x000000ff1d00720c */ /* 0x000fc40000f21670 */
[----:B------:R-:W-:Y:S02]  /*02e0*/  ISETP.GE.AND P3, PT, R6, UR5, PT ;  /* 0x0000000506007c0c */ /* 0x000fe4000bf66270 */
[----:B------:R-:W-:Y:S02]  /*02f0*/  ISETP.LT.OR P2, PT, R27, RZ, P2 ;  /* 0x000000ff1b00720c */ /* 0x000fe40001741670 */
[C---:B------:R-:W-:Y:S01]  /*0300*/  IADD3 R9, PT, PT, R25.reuse, 0x6, RZ ;  /* 0x0000000619097810 */ /* 0x040fe20007ffe0ff */
[----:B------:R-:W0:Y:S01]  /*0310*/  @!P0 LDC.64 R22, c[0x0][0x380] ;  /* 0x0000e000ff168b82 */ /* 0x000e220000000a00 */
[----:B------:R-:W-:Y:S01]  /*0320*/  ISETP.GE.AND P5, PT, R8, UR5, PT ;  /* 0x0000000508007c0c */ /* 0x000fe2000bfa6270 */
[----:B------:R-:W-:Y:S01]  /*0330*/  VIADD R25, R25, 0x7 ;  /* 0x0000000719197836 */ /* 0x000fe20000000000 */
[----:B------:R-:W-:Y:S02]  /*0340*/  ISETP.LT.OR P3, PT, R6, RZ, P3 ;  /* 0x000000ff0600720c */ /* 0x000fe40001f61670 */
[----:B------:R-:W-:-:S02]  /*0350*/  ISETP.GE.AND P4, PT, R9, UR5, PT ;  /* 0x0000000509007c0c */ /* 0x000fc4000bf86270 */
[----:B------:R-:W-:Y:S01]  /*0360*/  ISETP.LT.OR P5, PT, R8, RZ, P5 ;  /* 0x000000ff0800720c */ /* 0x000fe20002fa1670 */
[----:B------:R-:W1:Y:S01]  /*0370*/  @!P1 LDC.64 R20, c[0x0][0x380] ;  /* 0x0000e000ff149b82 */ /* 0x000e620000000a00 */
[----:B------:R-:W-:-:S07]  /*0380*/  ISETP.LT.OR P4, PT, R9, RZ, P4 ;  /* 0x000000ff0900720c */ /* 0x000fce0002781670 */
[----:B------:R-:W3:Y:S08]  /*0390*/  @!P2 LDC.64 R18, c[0x0][0x380] ;  /* 0x0000e000ff12ab82 */ /* 0x000ef00000000a00 */
[----:B------:R-:W4:Y:S01]  /*03a0*/  @!P5 LDC.64 R12, c[0x0][0x380] ;  /* 0x0000e000ff0cdb82 */ /* 0x000f220000000a00 */
[----:B0-----:R-:W-:-:S06]  /*03b0*/  @!P0 IMAD.WIDE.U32 R22, R15, 0x4, R22 ;  /* 0x000000040f168825 */ /* 0x001fcc00078e0016 */
[----:B------:R-:W5:Y:S01]  /*03c0*/  @!P0 LDG.E R23, desc[UR8][R22.64] ;  /* 0x0000000816178981 */ /* 0x000f62000c1e1900 */
[----:B------:R-:W0:Y:S01]  /*03d0*/  @!P4 LDC.64 R16, c[0x0][0x380] ;  /* 0x0000e000ff10cb82 */ /* 0x000e220000000a00 */
[----:B-1----:R-:W-:-:S06]  /*03e0*/  @!P1 IMAD.WIDE.U32 R20, R29, 0x4, R20 ;  /* 0x000000041d149825 */ /* 0x002fcc00078e0014 */
[----:B------:R-:W5:Y:S01]  /*03f0*/  @!P1 LDG.E R21, desc[UR8][R20.64] ;  /* 0x0000000814159981 */ /* 0x000f62000c1e1900 */
[----:B---3--:R-:W-:-:S06]  /*0400*/  @!P2 IMAD.WIDE.U32 R18, R27, 0x4, R18 ;  /* 0x000000041b12a825 */ /* 0x008fcc00078e0012 */
[----:B------:R1:W3:Y:S01]  /*0410*/  @!P2 LDG.E R19, desc[UR8][R18.64] ;  /* 0x000000081213a981 */ /* 0x0002e2000c1e1900 */
[----:B----4-:R-:W-:-:S06]  /*0420*/  @!P5 IMAD.WIDE.U32 R12, R8, 0x4, R12 ;  /* 0x00000004080cd825 */ /* 0x010fcc00078e000c */
[----:B------:R-:W4:Y:S01]  /*0430*/  @!P5 LDG.E R13, desc[UR8][R12.64] ;  /* 0x000000080c0dd981 */ /* 0x000f22000c1e1900 */
[----:B0-----:R-:W-:-:S06]  /*0440*/  @!P4 IMAD.WIDE.U32 R16, R9, 0x4, R16 ;  /* 0x000000040910c825 */ /* 0x001fcc00078e0010 */
[----:B------:R-:W4:Y:S01]  /*0450*/  @!P4 LDG.E R17, desc[UR8][R16.64] ;  /* 0x000000081011c981 */ /* 0x000f22000c1e1900 */
[----:B--2---:R-:W-:Y:S01]  /*0460*/  @!P6 IMAD R0, R11, R10, R0 ;  /* 0x0000000a0b00e224 */ /* 0x004fe200078e0200 */
[C---:B------:R-:W-:Y:S01]  /*0470*/  ISETP.GE.AND P6, PT, R25.reuse, UR5, PT ;  /* 0x0000000519007c0c */ /* 0x040fe2000bfc6270 */
[----:B------:R-:W0:Y:S03]  /*0480*/  @!P3 LDC.64 R10, c[0x0][0x380] ;  /* 0x0000e000ff0abb82 */ /* 0x000e260000000a00 */
[----:B------:R-:W-:-:S13]  /*0490*/  ISETP.LT.OR P6, PT, R25, RZ, P6 ;  /* 0x000000ff1900720c */ /* 0x000fda00037c1670 */
[----:B------:R-:W2:Y:S01]  /*04a0*/  @!P6 LDC.64 R14, c[0x0][0x380] ;  /* 0x0000e000ff0eeb82 */ /* 0x000ea20000000a00 */
[----:B0-----:R-:W-:-:S06]  /*04b0*/  @!P3 IMAD.WIDE.U32 R10, R6, 0x4, R10 ;  /* 0x00000004060ab825 */ /* 0x001fcc00078e000a */
[----:B------:R0:W4:Y:S01]  /*04c0*/  @!P3 LDG.E R11, desc[UR8][R10.64] ;  /* 0x000000080a0bb981 */ /* 0x000122000c1e1900 */
[----:B--2---:R-:W-:-:S06]  /*04d0*/  @!P6 IMAD.WIDE.U32 R14, R25, 0x4, R14 ;  /* 0x00000004190ee825 */ /* 0x004fcc00078e000e */
[----:B------:R-:W2:Y:S01]  /*04e0*/  @!P6 LDG.E R15, desc[UR8][R14.64] ;  /* 0x000000080e0fe981 */ /* 0x000ea2000c1e1900 */
[----:B------:R-:W5:Y:S08]  /*04f0*/  @!P0 LDC R6, c[0x3][R5+0x4] ;  /* 0x00c0010005068b82 */ /* 0x000f700000000800 */
[----:B------:R-:W3:Y:S08]  /*0500*/  @!P1 LDC R8, c[0x3][R5+0x8] ;  /* 0x00c0020005089b82 */ /* 0x000ef00000000800 */
[----:B------:R-:W3:Y:S08]  /*0510*/  @!P2 LDC R9, c[0x3][R5+0xc] ;  /* 0x00c003000509ab82 */ /* 0x000ef00000000800 */
[----:B-1----:R-:W4:Y:S01]  /*0520*/  @!P3 LDC R18, c[0x3][R5+0x10] ;  /* 0x00c004000512bb82 */ /* 0x002f220000000800 */
[----:B-----5:R-:W-:-:S07]  /*0530*/  @!P0 IMAD R0, R23, R6, R0 ;  /* 0x0000000617008224 */ /* 0x020fce00078e0200 */
[----:B------:R-:W1:Y:S08]  /*0540*/  @!P5 LDC R20, c[0x3][R5+0x14] ;  /* 0x00c005000514db82 */ /* 0x000e700000000800 */
[----:B0-----:R-:W0:Y:S01]  /*0550*/  @!P4 LDC R10, c[0x3][R5+0x18] ;  /* 0x00c00600050acb82 */ /* 0x001e220000000800 */
[----:B---3--:R-:W-:Y:S01]  /*0560*/  @!P1 IMAD R0, R21, R8, R0 ;  /* 0x0000000815009224 */ /* 0x008fe200078e0200 */
[----:B------:R-:W-:-:S06]  /*0570*/  IADD3 R7, PT, PT, R7, 0x8, RZ ;  /* 0x0000000807077810 */ /* 0x000fcc0007ffe0ff */
[----:B------:R-:W2:Y:S01]  /*0580*/  @!P6 LDC R6, c[0x3][R5+0x1c] ;  /* 0x00c007000506eb82 */ /* 0x000ea20000000800 */
[----:B------:R-:W-:Y:S01]  /*0590*/  @!P2 IMAD R0, R19, R9, R0 ;  /* 0x000000091300a224 */ /* 0x000fe200078e0200 */
[----:B------:R-:W-:-:S03]  /*05a0*/  ISETP.NE.AND P0, PT, R7, R3, PT ;  /* 0x000000030700720c */ /* 0x000fc60003f05270 */
[----:B----4-:R-:W-:-:S04]  /*05b0*/  @!P3 IMAD R0, R11, R18, R0 ;  /* 0x000000120b00b224 */ /* 0x010fc800078e0200 */
[----:B-1----:R-:W-:-:S04]  /*05c0*/  @!P5 IMAD R0, R13, R20, R0 ;  /* 0x000000140d00d224 */ /* 0x002fc800078e0200 */
[----:B0-----:R-:W-:-:S04]  /*05d0*/  @!P4 IMAD R0, R17, R10, R0 ;  /* 0x0000000a1100c224 */ /* 0x001fc800078e0200 */
[----:B--2---:R-:W-:Y:S01]  /*05e0*/  @!P6 IMAD R0, R15, R6, R0 ;  /* 0x000000060f00e224 */ /* 0x004fe200078e0200 */
[----:B------:R-:W-:Y:S06]  /*05f0*/  @P0 BRA `(.L_x_2) ;  /* 0xfffffff800ec0947 */ /* 0x000fec000383ffff */
.L_x_1:
[----:B------:R-:W-:Y:S05]  /*0600*/  BRA.U !UP1, `(.L_x_0) ;  /* 0x0000000509387547 */ /* 0x000fea000b800000 */
[----:B------:R-:W0:Y:S01]  /*0610*/  LDCU UR4, c[0x3][URZ] ;  /* 0x00c00000ff0477ac */ /* 0x000e220008000800 */
[----:B------:R-:W-:Y:S02]  /*0620*/  UISETP.GE.U32.AND UP0, UPT, UR7, 0x4, UPT ;  /* 0x000000040700788c */ /* 0x000fe4000bf06070 */
[----:B0-----:R-:W-:-:S04]  /*0630*/  ULOP3.LUT UR6, UR4, 0x3, URZ, 0xc0, !UPT ;  /* 0x0000000304067892 */ /* 0x001fc8000f8ec0ff */
[----:B------:R-:W-:-:S03]  /*0640*/  UISETP.NE.AND UP1, UPT, UR6, URZ, UPT ;  /* 0x000000ff0600728c */ /* 0x000fc6000bf25270 */
[----:B------:R-:W-:Y:S08]  /*0650*/  BRA.U !UP0, `(.L_x_3) ;  /* 0x00000001088c7547 */ /* 0x000ff0000b800000 */
[----:B------:R-:W-:-:S04]  /*0660*/  IMAD.IADD R5, R4, 0x1, R3 ;  /* 0x0000000104057824 */ /* 0x000fc800078e0203 */
[C---:B------:R-:W-:Y:S01]  /*0670*/  VIADD R17, R5.reuse, 0x2 ;  /* 0x0000000205117836 */ /* 0x040fe20000000000 */
[C---:B------:R-:W-:Y:S02]  /*0680*/  ISETP.GE.AND P0, PT, R5.reuse, UR5, PT ;  /* 0x0000000505007c0c */ /* 0x040fe4000bf06270 */
[C---:B------:R-:W-:Y:S02]  /*0690*/  IADD3 R15, PT, PT, R5.reuse, 0x1, RZ ;  /* 0x00000001050f7810 */ /* 0x040fe40007ffe0ff */
[----:B------:R-:W-:Y:S02]  /*06a0*/  ISETP.LT.OR P0, PT, R5, RZ, P0 ;  /* 0x000000ff0500720c */ /* 0x000fe40000701670 */
[----:B------:R-:W-:Y:S02]  /*06b0*/  ISETP.GE.AND P1, PT, R15, UR5, PT ;  /* 0x000000050f007c0c */ /* 0x000fe4000bf26270 */
[----:B------:R-:W-:Y:S02]  /*06c0*/  IADD3 R19, PT, PT, R5, 0x3, RZ ;  /* 0x0000000305137810 */ /* 0x000fe40007ffe0ff */
[----:B------:R-:W-:-:S02]  /*06d0*/  ISETP.GE.AND P2, PT, R17, UR5, PT ;  /* 0x0000000511007c0c */ /* 0x000fc4000bf46270 */
[----:B------:R-:W-:Y:S02]  /*06e0*/  ISETP.LT.OR P1, PT, R15, RZ, P1 ;  /* 0x000000ff0f00720c */ /* 0x000fe40000f21670 */
[----:B------:R-:W-:Y:S02]  /*06f0*/  ISETP.GE.AND P3, PT, R19, UR5, PT ;  /* 0x0000000513007c0c */ /* 0x000fe4000bf66270 */
[----:B------:R-:W-:Y:S01]  /*0700*/  ISETP.LT.OR P2, PT, R17, RZ, P2 ;  /* 0x000000ff1100720c */ /* 0x000fe20001741670 */
[----:B------:R-:W0:Y:S01]  /*0710*/  @!P0 LDC.64 R10, c[0x0][0x380] ;  /* 0x0000e000ff0a8b82 */ /* 0x000e220000000a00 */
[----:B------:R-:W-:-:S07]  /*0720*/  ISETP.LT.OR P3, PT, R19, RZ, P3 ;  /* 0x000000ff1300720c */ /* 0x000fce0001f61670 */
[----:B------:R-:W1:Y:S08]  /*0730*/  @!P1 LDC.64 R12, c[0x0][0x380] ;  /* 0x0000e000ff0c9b82 */ /* 0x000e700000000a00 */
[----:B------:R-:W2:Y:S08]  /*0740*/  @!P2 LDC.64 R8, c[0x0][0x380] ;  /* 0x0000e000ff08ab82 */ /* 0x000eb00000000a00 */
[----:B------:R-:W3:Y:S01]  /*0750*/  @!P3 LDC.64 R6, c[0x0][0x380] ;  /* 0x0000e000ff06bb82 */ /* 0x000ee20000000a00 */
[----:B0-----:R-:W-:-:S06]  /*0760*/  @!P0 IMAD.WIDE.U32 R10, R5, 0x4, R10 ;  /* 0x00000004050a8825 */ /* 0x001fcc00078e000a */
[----:B------:R0:W4:Y:S01]  /*0770*/  @!P0 LDG.E R11, desc[UR8][R10.64] ;  /* 0x000000080a0b8981 */ /* 0x000122000c1e1900 */
[----:B-1----:R-:W-:-:S06]  /*0780*/  @!P1 IMAD.WIDE.U32 R12, R15, 0x4, R12 ;  /* 0x000000040f0c9825 */ /* 0x002fcc00078e000c */
[----:B------:R-:W5:Y:S01]  /*0790*/  @!P1 LDG.E R13, desc[UR8][R12.64] ;  /* 0x000000080c0d9981 */ /* 0x000f62000c1e1900 */
[----:B--2---:R-:W-:-:S06]  /*07a0*/  @!P2 IMAD.WIDE.U32 R8, R17, 0x4, R8 ;  /* 0x000000041108a825 */ /* 0x004fcc00078e0008 */
[----:B------:R-:W2:Y:S01]  /*07b0*/  @!P2 LDG.E R9, desc[UR8][R8.64] ;  /* 0x000000080809a981 */ /* 0x000ea2000c1e1900 */
[----:B---3--:R-:W-:-:S06]  /*07c0*/  @!P3 IMAD.WIDE.U32 R6, R19, 0x4, R6 ;  /* 0x000000041306b825 */ /* 0x008fcc00078e0006 */
[----:B------:R-:W3:Y:S01]  /*07d0*/  @!P3 LDG.E R7, desc[UR8][R6.64] ;  /* 0x000000080607b981 */ /* 0x000ee2000c1e1900 */
[----:B------:R-:W-:-:S05]  /*07e0*/  IMAD.MOV.U32 R14, RZ, RZ, 0x4 ;  /* 0x00000004ff0e7424 */ /* 0x000fca00078e00ff */
[----:B------:R-:W-:-:S04]  /*07f0*/  LEA R5, R3, R14, 0x2 ;  /* 0x0000000e03057211 */ /* 0x000fc800078e10ff */
[----:B------:R-:W4:Y:S08]  /*0800*/  @!P0 LDC R14, c[0x3][R5] ;  /* 0x00c00000050e8b82 */ /* 0x000f300000000800 */
[----:B------:R-:W5:Y:S08]  /*0810*/  @!P1 LDC R15, c[0x3][R5+0x4] ;  /* 0x00c00100050f9b82 */ /* 0x000f700000000800 */
[----:B------:R-:W2:Y:S08]  /*0820*/  @!P2 LDC R16, c[0x3][R5+0x8] ;  /* 0x00c002000510ab82 */ /* 0x000eb00000000800 */
[----:B0-----:R-:W3:Y:S01]  /*0830*/  @!P3 LDC R10, c[0x3][R5+0xc] ;  /* 0x00c00300050abb82 */ /* 0x001ee20000000800 */
[----:B------:R-:W-:-:S02]  /*0840*/  VIADD R3, R3, 0x4 ;  /* 0x0000000403037836 */ /* 0x000fc40000000000 */
[----:B----4-:R-:W-:-:S04]  /*0850*/  @!P0 IMAD R0, R11, R14, R0 ;  /* 0x0000000e0b008224 */ /* 0x010fc800078e0200 */
[----:B-----5:R-:W-:-:S04]  /*0860*/  @!P1 IMAD R0, R13, R15, R0 ;  /* 0x0000000f0d009224 */ /* 0x020fc800078e0200 */
[----:B--2---:R-:W-:-:S04]  /*0870*/  @!P2 IMAD R0, R9, R16, R0 ;  /* 0x000000100900a224 */ /* 0x004fc800078e0200 */
[----:B---3--:R-:W-:-:S07]  /*0880*/  @!P3 IMAD R0, R7, R10, R0 ;  /* 0x0000000a0700b224 */ /* 0x008fce00078e0200 */
.L_x_3:
[----:B------:R-:W-:Y:S05]  /*0890*/  BRA.U !UP1, `(.L_x_0) ;  /* 0x0000000109947547 */ /* 0x000fea000b800000 */
[----:B------:R-:W-:Y:S02]  /*08a0*/  UISETP.NE.AND UP0, UPT, UR6, 0x1, UPT ;  /* 0x000000010600788c */ /* 0x000fe4000bf05270 */
[----:B------:R-:W-:-:S04]  /*08b0*/  ULOP3.LUT UR4, UR4, 0x1, URZ, 0xc0, !UPT ;  /* 0x0000000104047892 */ /* 0x000fc8000f8ec0ff */
[----:B------:R-:W-:-:S03]  /*08c0*/  UISETP.NE.U32.AND UP1, UPT, UR4, 0x1, UPT ;  /* 0x000000010400788c */ /* 0x000fc6000bf25070 */
[----:B------:R-:W-:Y:S08]  /*08d0*/  BRA.U !UP0, `(.L_x_4) ;  /* 0x00000001084c7547 */ /* 0x000ff0000b800000 */
[----:B------:R-:W-:-:S04]  /*08e0*/  IADD3 R11, PT, PT, R4, R3, RZ ;  /* 0x00000003040b7210 */ /* 0x000fc80007ffe0ff */
[C---:B------:R-:W-:Y:S01]  /*08f0*/  ISETP.GE.AND P0, PT, R11.reuse, UR5, PT ;  /* 0x000000050b007c0c */ /* 0x040fe2000bf06270 */
[----:B------:R-:W-:-:S03]  /*0900*/  VIADD R5, R11, 0x1 ;  /* 0x000000010b057836 */ /* 0x000fc60000000000 */
[----:B------:R-:W-:Y:S02]  /*0910*/  ISETP.LT.OR P0, PT, R11, RZ, P0 ;  /* 0x000000ff0b00720c */ /* 0x000fe40000701670 */
[----:B------:R-:W-:-:S04]  /*0920*/  ISETP.GE.AND P1, PT, R5, UR5, PT ;  /* 0x0000000505007c0c */ /* 0x000fc8000bf26270 */
[----:B------:R-:W-:-:S07]  /*0930*/  ISETP.LT.OR P1, PT, R5, RZ, P1 ;  /* 0x000000ff0500720c */ /* 0x000fce0000f21670 */
[----:B------:R-:W0:Y:S08]  /*0940*/  @!P0 LDC.64 R6, c[0x0][0x380] ;  /* 0x0000e000ff068b82 */ /* 0x000e300000000a00 */
[----:B------:R-:W1:Y:S01]  /*0950*/  @!P1 LDC.64 R8, c[0x0][0x380] ;  /* 0x0000e000ff089b82 */ /* 0x000e620000000a00 */
[----:B0-----:R-:W-:-:S06]  /*0960*/  @!P0 IMAD.WIDE.U32 R6, R11, 0x4, R6 ;  /* 0x000000040b068825 */ /* 0x001fcc00078e0006 */
[----:B------:R-:W2:Y:S01]  /*0970*/  @!P0 LDG.E R7, desc[UR8][R6.64] ;  /* 0x0000000806078981 */ /* 0x000ea2000c1e1900 */
[----:B-1----:R-:W-:-:S06]  /*0980*/  @!P1 IMAD.WIDE.U32 R8, R5, 0x4, R8 ;  /* 0x0000000405089825 */ /* 0x002fcc00078e0008 */
[----:B------:R-:W3:Y:S01]  /*0990*/  @!P1 LDG.E R9, desc[UR8][R8.64] ;  /* 0x0000000808099981 */ /* 0x000ee2000c1e1900 */
[----:B------:R-:W-:-:S05]  /*09a0*/  HFMA2 R10, -RZ, RZ, 0, 2.384185791015625e-07 ;  /* 0x00000004ff0a7431 */ /* 0x000fca00000001ff */
[----:B------:R-:W-:-:S04]  /*09b0*/  IMAD R11, R3, 0x4, R10 ;  /* 0x00000004030b7824 */ /* 0x000fc800078e020a */
[----:B------:R-:W2:Y:S08]  /*09c0*/  @!P0 LDC R5, c[0x3][R11] ;  /* 0x00c000000b058b82 */ /* 0x000eb00000000800 */
[----:B------:R-:W3:Y:S01]  /*09d0*/  @!P1 LDC R10, c[0x3][R11+0x4] ;  /* 0x00c001000b0a9b82 */ /* 0x000ee20000000800 */
[----:B------:R-:W-:Y:S01]  /*09e0*/  IADD3 R3, PT, PT, R3, 0x2, RZ ;  /* 0x0000000203037810 */ /* 0x000fe20007ffe0ff */
[----:B--2---:R-:W-:-:S04]  /*09f0*/  @!P0 IMAD R0, R7, R5, R0 ;  /* 0x0000000507008224 */ /* 0x004fc800078e0200 */
[----:B---3--:R-:W-:-:S07]  /*0a00*/  @!P1 IMAD R0, R9, R10, R0 ;  /* 0x0000000a09009224 */ /* 0x008fce00078e0200 */
.L_x_4:
[----:B------:R-:W-:Y:S05]  /*0a10*/  BRA.U UP1, `(.L_x_0) ;  /* 0x0000000101347547 */ /* 0x000fea000b800000 */
[----:B------:R-:W-:Y:S01]  /*0a20*/  IMAD.IADD R7, R4, 0x1, R3 ;  /* 0x0000000104077824 */ /* 0x000fe200078e0203 */
[----:B------:R-:W-:Y:S04]  /*0a30*/  BSSY.RECONVERGENT B0, `(.L_x_0) ;  /* 0x000000b000007945 */ /* 0x000fe80003800200 */
[----:B------:R-:W-:-:S04]  /*0a40*/  ISETP.GE.AND P0, PT, R7, UR5, PT ;  /* 0x0000000507007c0c */ /* 0x000fc8000bf06270 */
[----:B------:R-:W-:-:S13]  /*0a50*/  ISETP.LT.OR P0, PT, R7, RZ, P0 ;  /* 0x000000ff0700720c */ /* 0x000fda0000701670 */
[----:B------:R-:W-:Y:S05]  /*0a60*/  @P0 BRA `(.L_x_5) ;  /* 0x00000000001c0947 */ /* 0x000fea0003800000 */
[----:B------:R-:W0:Y:S02]  /*0a70*/  LDC.64 R4, c[0x0][0x380] ;  /* 0x0000e000ff047b82 */ /* 0x000e240000000a00 */
[----:B0-----:R-:W-:-:S06]  /*0a80*/  IMAD.WIDE.U32 R4, R7, 0x4, R4 ;  /* 0x0000000407047825 */ /* 0x001fcc00078e0004 */
[----:B------:R-:W2:Y:S01]  /*0a90*/  LDG.E R5, desc[UR8][R4.64] ;  /* 0x0000000804057981 */ /* 0x000ea2000c1e1900 */
[----:B------:R-:W-:-:S05]  /*0aa0*/  HFMA2 R6, -RZ, RZ, 0, 2.384185791015625e-07 ;  /* 0x00000004ff067431 */ /* 0x000fca00000001ff */
[----:B------:R-:W-:-:S06]  /*0ab0*/  IMAD R3, R3, 0x4, R6 ;  /* 0x0000000403037824 */ /* 0x000fcc00078e0206 */
[----:B------:R-:W2:Y:S02]  /*0ac0*/  LDC R3, c[0x3][R3] ;  /* 0x00c0000003037b82 */ /* 0x000ea40000000800 */
[----:B--2---:R-:W-:-:S07]  /*0ad0*/  IMAD R0, R5, R3, R0 ;  /* 0x0000000305007224 */ /* 0x004fce00078e0200 */
.L_x_5:
[----:B------:R-:W-:Y:S05]  /*0ae0*/  BSYNC.RECONVERGENT B0 ;  /* 0x0000000000007941 */ /* 0x000fea0003800200 */
.L_x_0:
[----:B------:R-:W0:Y:S02]  /*0af0*/  LDC.64 R4, c[0x0][0x388] ;  /* 0x0000e200ff047b82 */ /* 0x000e240000000a00 */
[----:B0-----:R-:W-:-:S05]  /*0b00*/  IMAD.WIDE R2, R2, 0x4, R4 ;  /* 0x0000000402027825 */ /* 0x001fca00078e0204 */
[----:B------:R-:W-:Y:S01]  /*0b10*/  STG.E desc[UR8][R2.64], R0 ;  /* 0x0000000002007986 */ /* 0x000fe2000c101908 */
[----:B------:R-:W-:Y:S05]  /*0b20*/  EXIT ;  /* 0x000000000000794d */ /* 0x000fea0003800000 */
.L_x_6:
[----:B------:R-:W-:-:S00]  /*0b30*/  BRA `(.L_x_6) ;  /* 0xfffffffc00fc7947 */ /* 0x000fc0000383ffff */
[----:B------:R-:W-:-:S00]  /*0b40*/  NOP ;  /* 0x0000000000007918 */ /* 0x000fc00000000000 */
        /* <DEDUP_REMOVED lines=11> */
.L_x_7:


//--------------------- .nv.shared.reserved.0     --------------------------
	.section	.nv.shared.reserved.0,"aw",@nobits
	.weak		__nv_reservedSMEM_offset_0_alias
	.size		__nv_reservedSMEM_offset_0_alias, 0, 64
	.other		__nv_reservedSMEM_offset_0_alias,@"STO_CUDA_RESERVED_SHARED STV_DEFAULT"
__nv_reservedSMEM_offset_0_alias:
	.zero		0
	.zero		64


//--------------------- .nv.constant0._Z8oneDconvPiS_i --------------------------
	.section	.nv.constant0._Z8oneDconvPiS_i,"a",@progbits
	.sectionflags	@""
	.align	4
.nv.constant0._Z8oneDconvPiS_i:
	.zero		916


//--------------------- SYMBOLS --------------------------

	.type		.nv.reservedSmem.offset0,@object
	.size		.nv.reservedSmem.offset0,0x4
